//
// Generated by NVIDIA NVVM Compiler
//
// Compiler Build ID: CL-36424714
// Cuda compilation tools, release 13.0, V13.0.88
// Based on NVVM 20.0.0
//

.version 9.0
.target sm_100
.address_size 64

	// .globl	_Z6VecAddPfS_S_i

.visible .entry _Z6VecAddPfS_S_i(
	.param .u64 .ptr .align 1 _Z6VecAddPfS_S_i_param_0,
	.param .u64 .ptr .align 1 _Z6VecAddPfS_S_i_param_1,
	.param .u64 .ptr .align 1 _Z6VecAddPfS_S_i_param_2,
	.param .u32 _Z6VecAddPfS_S_i_param_3
)
{
	.reg .pred 	%p<2>;
	.reg .b16 	%rs<3>;
	.reg .b32 	%r<6>;
	.reg .b32 	%f<10>;
	.reg .b64 	%rd<11>;

	ld.param.u64 	%rd1, [_Z6VecAddPfS_S_i_param_0];
	ld.param.u64 	%rd2, [_Z6VecAddPfS_S_i_param_1];
	ld.param.u64 	%rd3, [_Z6VecAddPfS_S_i_param_2];
	ld.param.u32 	%r2, [_Z6VecAddPfS_S_i_param_3];
	mov.u32 	%r1, %tid.x;
	setp.ge.s32 	%p1, %r1, %r2;
	@%p1 bra 	$L__BB0_2;
	cvta.to.global.u64 	%rd4, %rd1;
	cvta.to.global.u64 	%rd5, %rd2;
	cvta.to.global.u64 	%rd6, %rd3;
	mul.wide.u32 	%rd7, %r1, 4;
	add.s64 	%rd8, %rd4, %rd7;
	ld.global.f32 	%f1, [%rd8];
	add.s64 	%rd9, %rd5, %rd7;
	ld.global.f32 	%f2, [%rd9];
	add.f32 	%f3, %f1, %f2;
	shl.b32 	%r3, %r1, 2;
	cvt.rn.f32.u32 	%f4, %r3;
	add.f32 	%f5, %f3, %f4;
	cvt.u16.u32 	%rs1, %r1;
	mul.hi.u16 	%rs2, %rs1, 13108;
	cvt.rn.f32.u16 	%f6, %rs2;
	sub.f32 	%f7, %f5, %f6;
	mul.lo.s32 	%r4, %r1, %r1;
	mul.hi.u32 	%r5, %r4, 4294968;
	cvt.rn.f32.u32 	%f8, %r5;
	add.f32 	%f9, %f7, %f8;
	add.s64 	%rd10, %rd6, %rd7;
	st.global.f32 	[%rd10], %f9;
$L__BB0_2:
	ret;

}


// ===== COMPILED SASS (sm_100) =====

	.target	sm_100

	.elftype	@"ET_EXEC"


//--------------------- .note.nv.tkinfo           --------------------------
	.section	.note.nv.tkinfo,"",@"SHT_NOTE"
	.sectionflags	@"SHF_NOTE_NV_TKINFO"
	.tkinfo
        /*0018*/ 	.word	0x00000002
        /*0030*/ 	.string	""
        /*0030*/ 	.string	"ptxas"
        /*0030*/ 	.string	"Cuda compilation tools, release 13.0, V13.0.88"
        /*0030*/ 	.string	"Build cuda_13.0.r13.0/compiler.36424714_0"
        /*0030*/ 	.string	"-arch sm_100 -m 64 "



//--------------------- .note.nv.cuinfo           --------------------------
	.section	.note.nv.cuinfo,"",@"SHT_NOTE"
	.sectionflags	@"SHF_NOTE_NV_CUINFO"
        /*0018*/ 	.short	0x0002
        /*001a*/ 	.short	0x0064
        /*001c*/ 	.short	0x0082
	.zero		2


//--------------------- .nv.info                  --------------------------
	.section	.nv.info,"",@"SHT_CUDA_INFO"
	.align	4


	//----- nvinfo : EIATTR_REGCOUNT
	.align		4
        /*0000*/ 	.byte	0x04, 0x2f
        /*0002*/ 	.short	(.L_1 - .L_0)
	.align		4
.L_0:
        /*0004*/ 	.word	index@(_Z6VecAddPfS_S_i)
        /*0008*/ 	.word	0x0000000e


	//----- nvinfo : EIATTR_FRAME_SIZE
	.align		4
.L_1:
        /*000c*/ 	.byte	0x04, 0x11
        /*000e*/ 	.short	(.L_3 - .L_2)
	.align		4
.L_2:
        /*0010*/ 	.word	index@(_Z6VecAddPfS_S_i)
        /*0014*/ 	.word	0x00000000


	//----- nvinfo : EIATTR_MIN_STACK_SIZE
	.align		4
.L_3:
        /*0018*/ 	.byte	0x04, 0x12
        /*001a*/ 	.short	(.L_5 - .L_4)
	.align		4
.L_4:
        /*001c*/ 	.word	index@(_Z6VecAddPfS_S_i)
        /*0020*/ 	.word	0x00000000
.L_5:


//--------------------- .nv.compat                --------------------------
	.section	.nv.compat,"",@"SHT_CUDA_COMPAT_INFO"
	.align	4
        /*0000*/ 	.byte	0x02, 0x09, 0x00, 0x00, 0x02, 0x02, 0x01, 0x00, 0x02, 0x05, 0x05, 0x00, 0x03, 0x07, 0x01, 0x01
        /*0010*/ 	.byte	0x02, 0x03, 0x00, 0x00, 0x02, 0x06, 0x01, 0x00, 0x04, 0x0b, 0x08, 0x00, 0x09, 0x00, 0x00, 0x00
        /*0020*/ 	.byte	0x00, 0x00, 0x00, 0x00


//--------------------- .nv.info._Z6VecAddPfS_S_i --------------------------
	.section	.nv.info._Z6VecAddPfS_S_i,"",@"SHT_CUDA_INFO"
	.sectionflags	@""
	.align	4


	//----- nvinfo : EIATTR_CUDA_API_VERSION
	.align		4
        /*0000*/ 	.byte	0x04, 0x37
        /*0002*/ 	.short	(.L_7 - .L_6)
.L_6:
        /*0004*/ 	.word	0x00000082


	//----- nvinfo : EIATTR_KPARAM_INFO
	.align		4
.L_7:
        /*0008*/ 	.byte	0x04, 0x17
        /*000a*/ 	.short	(.L_9 - .L_8)
.L_8:
        /*000c*/ 	.word	0x00000000
        /*0010*/ 	.short	0x0003
        /*0012*/ 	.short	0x0018
        /*0014*/ 	.byte	0x00, 0xf0, 0x11, 0x00


	//----- nvinfo : EIATTR_KPARAM_INFO
	.align		4
.L_9:
        /*0018*/ 	.byte	0x04, 0x17
        /*001a*/ 	.short	(.L_11 - .L_10)
.L_10:
        /*001c*/ 	.word	0x00000000
        /*0020*/ 	.short	0x0002
        /*0022*/ 	.short	0x0010
        /*0024*/ 	.byte	0x00, 0xf5, 0x21, 0x00


	//----- nvinfo : EIATTR_KPARAM_INFO
	.align		4
.L_11:
        /*0028*/ 	.byte	0x04, 0x17
        /*002a*/ 	.short	(.L_13 - .L_12)
.L_12:
        /*002c*/ 	.word	0x00000000
        /*0030*/ 	.short	0x0001
        /*0032*/ 	.short	0x0008
        /*0034*/ 	.byte	0x00, 0xf5, 0x21, 0x00


	//----- nvinfo : EIATTR_KPARAM_INFO
	.align		4
.L_13:
        /*0038*/ 	.byte	0x04, 0x17
        /*003a*/ 	.short	(.L_15 - .L_14)
.L_14:
        /*003c*/ 	.word	0x00000000
        /*0040*/ 	.short	0x0000
        /*0042*/ 	.short	0x0000
        /*0044*/ 	.byte	0x00, 0xf5, 0x21, 0x00


	//----- nvinfo : EIATTR_SPARSE_MMA_MASK
	.align		4
.L_15:
        /*0048*/ 	.byte	0x03, 0x50
        /*004a*/ 	.short	0x0000


	//----- nvinfo : EIATTR_MAXREG_COUNT
	.align		4
        /*004c*/ 	.byte	0x03, 0x1b
        /*004e*/ 	.short	0x00ff


	//----- nvinfo : EIATTR_MERCURY_ISA_VERSION
	.align		4
        /*0050*/ 	.byte	0x03, 0x5f
        /*0052*/ 	.short	0x0101


	//----- nvinfo : EIATTR_VRC_CTA_INIT_COUNT
	.align		4
        /*0054*/ 	.byte	0x02, 0x4a
	.zero		1
	.zero		1


	//----- nvinfo : EIATTR_EXIT_INSTR_OFFSETS
	.align		4
        /*0058*/ 	.byte	0x04, 0x1c
        /*005a*/ 	.short	(.L_17 - .L_16)


	//   ....[0]....
.L_16:
        /*005c*/ 	.word	0x00000040


	//   ....[1]....
        /*0060*/ 	.word	0x000001c0


	//----- nvinfo : EIATTR_CBANK_PARAM_SIZE
	.align		4
.L_17:
        /*0064*/ 	.byte	0x03, 0x19
        /*0066*/ 	.short	0x001c


	//----- nvinfo : EIATTR_PARAM_CBANK
	.align		4
        /*0068*/ 	.byte	0x04, 0x0a
        /*006a*/ 	.short	(.L_19 - .L_18)
	.align		4
.L_18:
        /*006c*/ 	.word	index@(.nv.constant0._Z6VecAddPfS_S_i)
        /*0070*/ 	.short	0x0380
        /*0072*/ 	.short	0x001c


	//----- nvinfo : EIATTR_SW_WAR
	.align		4
.L_19:
        /*0074*/ 	.byte	0x04, 0x36
        /*0076*/ 	.short	(.L_21 - .L_20)
.L_20:
        /*0078*/ 	.word	0x00000008
.L_21:


//--------------------- .nv.callgraph             --------------------------
	.section	.nv.callgraph,"",@"SHT_CUDA_CALLGRAPH"
	.align	4
	.sectionentsize	8
	.align		4
        /*0000*/ 	.word	0x00000000
	.align		4
        /*0004*/ 	.word	0xffffffff
	.align		4
        /*0008*/ 	.word	0x00000000
	.align		4
        /*000c*/ 	.word	0xfffffffe
	.align		4
        /*0010*/ 	.word	0x00000000
	.align		4
        /*0014*/ 	.word	0xfffffffd
	.align		4
        /*0018*/ 	.word	0x00000000
	.align		4
        /*001c*/ 	.word	0xfffffffc


//--------------------- .text._Z6VecAddPfS_S_i    --------------------------
	.section	.text._Z6VecAddPfS_S_i,"ax",@progbits
	.align	128
        .global         _Z6VecAddPfS_S_i
        .type           _Z6VecAddPfS_S_i,@function
        .size           _Z6VecAddPfS_S_i,(.L_x_1 - _Z6VecAddPfS_S_i)
        .other          _Z6VecAddPfS_S_i,@"STO_CUDA_ENTRY STV_DEFAULT"
_Z6VecAddPfS_S_i:
.text._Z6VecAddPfS_S_i:
[----:B------:R-:W-:Y:S01]  /*0000*/  LDC R1, c[0x0][0x37c] ;  /* 0x0000df00ff017b82 */ /* 0x000fe20000000800 */
[----:B------:R-:W0:Y:S01]  /*0010*/  S2R R11, SR_TID.X ;  /* 0x00000000000b7919 */ /* 0x000e220000002100 */
[----:B------:R-:W0:Y:S02]  /*0020*/  LDCU UR4, c[0x0][0x398] ;  /* 0x00007300ff0477ac */ /* 0x000e240008000800 */
[----:B0-----:R-:W-:-:S13]  /*0030*/  ISETP.GE.AND P0, PT, R11, UR4, PT ;  /* 0x000000040b007c0c */ /* 0x001fda000bf06270 */
[----:B------:R-:W-:Y:S05]  /*0040*/  @P0 EXIT ;  /* 0x000000000000094d */ /* 0x000fea0003800000 */
[----:B------:R-:W0:Y:S01]  /*0050*/  LDC.64 R4, c[0x0][0x380] ;  /* 0x0000e000ff047b82 */ /* 0x000e220000000a00 */
[----:B------:R-:W1:Y:S07]  /*0060*/  LDCU.64 UR4, c[0x0][0x358] ;  /* 0x00006b00ff0477ac */ /* 0x000e6e0008000a00 */
[----:B------:R-:W2:Y:S08]  /*0070*/  LDC.64 R6, c[0x0][0x388] ;  /* 0x0000e200ff067b82 */ /* 0x000eb00000000a00 */
[----:B------:R-:W3:Y:S01]  /*0080*/  LDC.64 R2, c[0x0][0x390] ;  /* 0x0000e400ff027b82 */ /* 0x000ee20000000a00 */
[----:B0-----:R-:W-:-:S06]  /*0090*/  IMAD.WIDE.U32 R4, R11, 0x4, R4 ;  /* 0x000000040b047825 */ /* 0x001fcc00078e0004 */
[----:B-1----:R0:W4:Y:S01]  /*00a0*/  LDG.E R4, desc[UR4][R4.64] ;  /* 0x0000000404047981 */ /* 0x002122000c1e1900 */
[----:B--2---:R-:W-:-:S06]  /*00b0*/  IMAD.WIDE.U32 R6, R11, 0x4, R6 ;  /* 0x000000040b067825 */ /* 0x004fcc00078e0006 */
[----:B------:R-:W4:Y:S01]  /*00c0*/  LDG.E R7, desc[UR4][R6.64] ;  /* 0x0000000406077981 */ /* 0x000f22000c1e1900 */
[C---:B------:R-:W-:Y:S02]  /*00d0*/  LOP3.LUT R8, R11.reuse, 0xffff, RZ, 0xc0, !PT ;  /* 0x0000ffff0b087812 */ /* 0x040fe400078ec0ff */
[----:B------:R-:W-:-:S03]  /*00e0*/  SHF.L.U32 R0, R11, 0x2, RZ ;  /* 0x000000020b007819 */ /* 0x000fc600000006ff */
[----:B------:R-:W-:Y:S01]  /*00f0*/  IMAD R8, R8, 0x3334, RZ ;  /* 0x0000333408087824 */ /* 0x000fe200078e02ff */
[----:B------:R-:W-:Y:S01]  /*0100*/  I2FP.F32.U32 R9, R0 ;  /* 0x0000000000097245 */ /* 0x000fe20000201000 */
[----:B------:R-:W-:-:S03]  /*0110*/  IMAD R10, R11, R11, RZ ;  /* 0x0000000b0b0a7224 */ /* 0x000fc600078e02ff */
[----:B------:R-:W-:Y:S01]  /*0120*/  SHF.R.U32.HI R8, RZ, 0x10, R8 ;  /* 0x00000010ff087819 */ /* 0x000fe20000011608 */
[----:B------:R-:W-:-:S03]  /*0130*/  IMAD.HI.U32 R10, R10, 0x418938, RZ ;  /* 0x004189380a0a7827 */ /* 0x000fc600078e00ff */
[----:B0-----:R-:W-:Y:S01]  /*0140*/  I2FP.F32.U32 R5, R8 ;  /* 0x0000000800057245 */ /* 0x001fe20000201000 */
[----:B---3--:R-:W-:-:S04]  /*0150*/  IMAD.WIDE.U32 R2, R11, 0x4, R2 ;  /* 0x000000040b027825 */ /* 0x008fc800078e0002 */
[----:B----4-:R-:W-:Y:S01]  /*0160*/  FADD R0, R4, R7 ;  /* 0x0000000704007221 */ /* 0x010fe20000000000 */
[----:B------:R-:W-:-:S03]  /*0170*/  I2FP.F32.U32 R7, R10 ;  /* 0x0000000a00077245 */ /* 0x000fc60000201000 */
[----:B------:R-:W-:-:S04]  /*0180*/  FADD R0, R0, R9 ;  /* 0x0000000900007221 */ /* 0x000fc80000000000 */
[----:B------:R-:W-:-:S04]  /*0190*/  FADD R0, R0, -R5 ;  /* 0x8000000500007221 */ /* 0x000fc80000000000 */
[----:B------:R-:W-:-:S05]  /*01a0*/  FADD R7, R0, R7 ;  /* 0x0000000700077221 */ /* 0x000fca0000000000 */
[----:B------:R-:W-:Y:S01]  /*01b0*/  STG.E desc[UR4][R2.64], R7 ;  /* 0x0000000702007986 */ /* 0x000fe2000c101904 */
[----:B------:R-:W-:Y:S05]  /*01c0*/  EXIT ;  /* 0x000000000000794d */ /* 0x000fea0003800000 */
.L_x_0:
[----:B------:R-:W-:-:S00]  /*01d0*/  BRA `(.L_x_0) ;  /* 0xfffffffc00fc7947 */ /* 0x000fc0000383ffff */
[----:B------:R-:W-:-:S00]  /*01e0*/  NOP ;  /* 0x0000000000007918 */ /* 0x000fc00000000000 */
        /* <DEDUP_REMOVED lines=9> */
.L_x_1:


//--------------------- .nv.shared.reserved.0     --------------------------
	.section	.nv.shared.reserved.0,"aw",@nobits
	.weak		__nv_reservedSMEM_offset_0_alias
	.size		__nv_reservedSMEM_offset_0_alias, 0, 64
	.other		__nv_reservedSMEM_offset_0_alias,@"STO_CUDA_RESERVED_SHARED STV_DEFAULT"
__nv_reservedSMEM_offset_0_alias:
	.zero		0
	.zero		64


//--------------------- .nv.constant0._Z6VecAddPfS_S_i --------------------------
	.section	.nv.constant0._Z6VecAddPfS_S_i,"a",@progbits
	.sectionflags	@""
	.align	4
.nv.constant0._Z6VecAddPfS_S_i:
	.zero		924


//--------------------- SYMBOLS --------------------------

	.type		.nv.reservedSmem.offset0,@object
	.size		.nv.reservedSmem.offset0,0x4
